//
// Generated by NVIDIA NVVM Compiler
//
// Compiler Build ID: CL-36424714
// Cuda compilation tools, release 13.0, V13.0.88
// Based on NVVM 20.0.0
//

.version 9.0
.target sm_100
.address_size 64

	// .globl	_Z18transpose1_colreadPfS_mm

.visible .entry _Z18transpose1_colreadPfS_mm(
	.param .u64 .ptr .align 1 _Z18transpose1_colreadPfS_mm_param_0,
	.param .u64 .ptr .align 1 _Z18transpose1_colreadPfS_mm_param_1,
	.param .u64 _Z18transpose1_colreadPfS_mm_param_2,
	.param .u64 _Z18transpose1_colreadPfS_mm_param_3
)
{
	.reg .pred 	%p<4>;
	.reg .b32 	%r<13>;
	.reg .b32 	%f<2>;
	.reg .b64 	%rd<13>;

	ld.param.u64 	%rd1, [_Z18transpose1_colreadPfS_mm_param_0];
	ld.param.u64 	%rd2, [_Z18transpose1_colreadPfS_mm_param_1];
	ld.param.u64 	%rd3, [_Z18transpose1_colreadPfS_mm_param_2];
	ld.param.u64 	%rd4, [_Z18transpose1_colreadPfS_mm_param_3];
	mov.u32 	%r3, %ntid.x;
	mov.u32 	%r4, %ctaid.x;
	mov.u32 	%r5, %tid.x;
	mad.lo.s32 	%r1, %r3, %r4, %r5;
	mov.u32 	%r6, %ntid.y;
	mov.u32 	%r7, %ctaid.y;
	mov.u32 	%r8, %tid.y;
	mad.lo.s32 	%r2, %r6, %r7, %r8;
	cvt.u64.u32 	%rd5, %r2;
	setp.le.u64 	%p1, %rd3, %rd5;
	cvt.s64.s32 	%rd6, %r1;
	setp.le.u64 	%p2, %rd4, %rd6;
	or.pred  	%p3, %p1, %p2;
	@%p3 bra 	$L__BB0_2;
	cvta.to.global.u64 	%rd7, %rd1;
	cvta.to.global.u64 	%rd8, %rd2;
	cvt.u32.u64 	%r9, %rd4;
	mad.lo.s32 	%r10, %r2, %r9, %r1;
	cvt.u32.u64 	%r11, %rd3;
	mad.lo.s32 	%r12, %r1, %r11, %r2;
	mul.wide.s32 	%rd9, %r12, 4;
	add.s64 	%rd10, %rd7, %rd9;
	ld.global.f32 	%f1, [%rd10];
	mul.wide.s32 	%rd11, %r10, 4;
	add.s64 	%rd12, %rd8, %rd11;
	st.global.f32 	[%rd12], %f1;
$L__BB0_2:
	ret;

}


// ===== COMPILED SASS (sm_100) =====

	.target	sm_100

	.elftype	@"ET_EXEC"


//--------------------- .note.nv.tkinfo           --------------------------
	.section	.note.nv.tkinfo,"",@"SHT_NOTE"
	.sectionflags	@"SHF_NOTE_NV_TKINFO"
	.tkinfo
        /*0018*/ 	.word	0x00000002
        /*0030*/ 	.string	""
        /*0030*/ 	.string	"ptxas"
        /*0030*/ 	.string	"Cuda compilation tools, release 13.0, V13.0.88"
        /*0030*/ 	.string	"Build cuda_13.0.r13.0/compiler.36424714_0"
        /*0030*/ 	.string	"-arch sm_100 -m 64 "



//--------------------- .note.nv.cuinfo           --------------------------
	.section	.note.nv.cuinfo,"",@"SHT_NOTE"
	.sectionflags	@"SHF_NOTE_NV_CUINFO"
        /*0018*/ 	.short	0x0002
        /*001a*/ 	.short	0x0064
        /*001c*/ 	.short	0x0082
	.zero		2


//--------------------- .nv.info                  --------------------------
	.section	.nv.info,"",@"SHT_CUDA_INFO"
	.align	4


	//----- nvinfo : EIATTR_REGCOUNT
	.align		4
        /*0000*/ 	.byte	0x04, 0x2f
        /*0002*/ 	.short	(.L_1 - .L_0)
	.align		4
.L_0:
        /*0004*/ 	.word	index@(_Z18transpose1_colreadPfS_mm)
        /*0008*/ 	.word	0x0000000a


	//----- nvinfo : EIATTR_FRAME_SIZE
	.align		4
.L_1:
        /*000c*/ 	.byte	0x04, 0x11
        /*000e*/ 	.short	(.L_3 - .L_2)
	.align		4
.L_2:
        /*0010*/ 	.word	index@(_Z18transpose1_colreadPfS_mm)
        /*0014*/ 	.word	0x00000000


	//----- nvinfo : EIATTR_MIN_STACK_SIZE
	.align		4
.L_3:
        /*0018*/ 	.byte	0x04, 0x12
        /*001a*/ 	.short	(.L_5 - .L_4)
	.align		4
.L_4:
        /*001c*/ 	.word	index@(_Z18transpose1_colreadPfS_mm)
        /*0020*/ 	.word	0x00000000
.L_5:


//--------------------- .nv.compat                --------------------------
	.section	.nv.compat,"",@"SHT_CUDA_COMPAT_INFO"
	.align	4
        /*0000*/ 	.byte	0x02, 0x09, 0x00, 0x00, 0x02, 0x02, 0x01, 0x00, 0x02, 0x05, 0x05, 0x00, 0x03, 0x07, 0x01, 0x01
        /*0010*/ 	.byte	0x02, 0x03, 0x00, 0x00, 0x02, 0x06, 0x01, 0x00, 0x04, 0x0b, 0x08, 0x00, 0x09, 0x00, 0x00, 0x00
        /*0020*/ 	.byte	0x00, 0x00, 0x00, 0x00


//--------------------- .nv.info._Z18transpose1_colreadPfS_mm --------------------------
	.section	.nv.info._Z18transpose1_colreadPfS_mm,"",@"SHT_CUDA_INFO"
	.sectionflags	@""
	.align	4


	//----- nvinfo : EIATTR_CUDA_API_VERSION
	.align		4
        /*0000*/ 	.byte	0x04, 0x37
        /*0002*/ 	.short	(.L_7 - .L_6)
.L_6:
        /*0004*/ 	.word	0x00000082


	//----- nvinfo : EIATTR_KPARAM_INFO
	.align		4
.L_7:
        /*0008*/ 	.byte	0x04, 0x17
        /*000a*/ 	.short	(.L_9 - .L_8)
.L_8:
        /*000c*/ 	.word	0x00000000
        /*0010*/ 	.short	0x0003
        /*0012*/ 	.short	0x0018
        /*0014*/ 	.byte	0x00, 0xf0, 0x21, 0x00


	//----- nvinfo : EIATTR_KPARAM_INFO
	.align		4
.L_9:
        /*0018*/ 	.byte	0x04, 0x17
        /*001a*/ 	.short	(.L_11 - .L_10)
.L_10:
        /*001c*/ 	.word	0x00000000
        /*0020*/ 	.short	0x0002
        /*0022*/ 	.short	0x0010
        /*0024*/ 	.byte	0x00, 0xf0, 0x21, 0x00


	//----- nvinfo : EIATTR_KPARAM_INFO
	.align		4
.L_11:
        /*0028*/ 	.byte	0x04, 0x17
        /*002a*/ 	.short	(.L_13 - .L_12)
.L_12:
        /*002c*/ 	.word	0x00000000
        /*0030*/ 	.short	0x0001
        /*0032*/ 	.short	0x0008
        /*0034*/ 	.byte	0x00, 0xf5, 0x21, 0x00


	//----- nvinfo : EIATTR_KPARAM_INFO
	.align		4
.L_13:
        /*0038*/ 	.byte	0x04, 0x17
        /*003a*/ 	.short	(.L_15 - .L_14)
.L_14:
        /*003c*/ 	.word	0x00000000
        /*0040*/ 	.short	0x0000
        /*0042*/ 	.short	0x0000
        /*0044*/ 	.byte	0x00, 0xf5, 0x21, 0x00


	//----- nvinfo : EIATTR_SPARSE_MMA_MASK
	.align		4
.L_15:
        /*0048*/ 	.byte	0x03, 0x50
        /*004a*/ 	.short	0x0000


	//----- nvinfo : EIATTR_MAXREG_COUNT
	.align		4
        /*004c*/ 	.byte	0x03, 0x1b
        /*004e*/ 	.short	0x00ff


	//----- nvinfo : EIATTR_MERCURY_ISA_VERSION
	.align		4
        /*0050*/ 	.byte	0x03, 0x5f
        /*0052*/ 	.short	0x0101


	//----- nvinfo : EIATTR_VRC_CTA_INIT_COUNT
	.align		4
        /*0054*/ 	.byte	0x02, 0x4a
	.zero		1
	.zero		1


	//----- nvinfo : EIATTR_EXIT_INSTR_OFFSETS
	.align		4
        /*0058*/ 	.byte	0x04, 0x1c
        /*005a*/ 	.short	(.L_17 - .L_16)


	//   ....[0]....
.L_16:
        /*005c*/ 	.word	0x000000f0


	//   ....[1]....
        /*0060*/ 	.word	0x00000190


	//----- nvinfo : EIATTR_CBANK_PARAM_SIZE
	.align		4
.L_17:
        /*0064*/ 	.byte	0x03, 0x19
        /*0066*/ 	.short	0x0020


	//----- nvinfo : EIATTR_PARAM_CBANK
	.align		4
        /*0068*/ 	.byte	0x04, 0x0a
        /*006a*/ 	.short	(.L_19 - .L_18)
	.align		4
.L_18:
        /*006c*/ 	.word	index@(.nv.constant0._Z18transpose1_colreadPfS_mm)
        /*0070*/ 	.short	0x0380
        /*0072*/ 	.short	0x0020


	//----- nvinfo : EIATTR_SW_WAR
	.align		4
.L_19:
        /*0074*/ 	.byte	0x04, 0x36
        /*0076*/ 	.short	(.L_21 - .L_20)
.L_20:
        /*0078*/ 	.word	0x00000008
.L_21:


//--------------------- .nv.callgraph             --------------------------
	.section	.nv.callgraph,"",@"SHT_CUDA_CALLGRAPH"
	.align	4
	.sectionentsize	8
	.align		4
        /*0000*/ 	.word	0x00000000
	.align		4
        /*0004*/ 	.word	0xffffffff
	.align		4
        /*0008*/ 	.word	0x00000000
	.align		4
        /*000c*/ 	.word	0xfffffffe
	.align		4
        /*0010*/ 	.word	0x00000000
	.align		4
        /*0014*/ 	.word	0xfffffffd
	.align		4
        /*0018*/ 	.word	0x00000000
	.align		4
        /*001c*/ 	.word	0xfffffffc


//--------------------- .text._Z18transpose1_colreadPfS_mm --------------------------
	.section	.text._Z18transpose1_colreadPfS_mm,"ax",@progbits
	.align	128
        .global         _Z18transpose1_colreadPfS_mm
        .type           _Z18transpose1_colreadPfS_mm,@function
        .size           _Z18transpose1_colreadPfS_mm,(.L_x_1 - _Z18transpose1_colreadPfS_mm)
        .other          _Z18transpose1_colreadPfS_mm,@"STO_CUDA_ENTRY STV_DEFAULT"
_Z18transpose1_colreadPfS_mm:
.text._Z18transpose1_colreadPfS_mm:
[----:B------:R-:W-:Y:S01]  /*0000*/  LDC R1, c[0x0][0x37c] ;  /* 0x0000df00ff017b82 */ /* 0x000fe20000000800 */
[----:B------:R-:W0:Y:S01]  /*0010*/  S2R R0, SR_CTAID.X ;  /* 0x0000000000007919 */ /* 0x000e220000002500 */
[----:B------:R-:W0:Y:S01]  /*0020*/  LDCU UR4, c[0x0][0x360] ;  /* 0x00006c00ff0477ac */ /* 0x000e220008000800 */
[----:B------:R-:W0:Y:S01]  /*0030*/  S2R R3, SR_TID.X ;  /* 0x0000000000037919 */ /* 0x000e220000002100 */
[----:B------:R-:W1:Y:S01]  /*0040*/  LDCU UR5, c[0x0][0x364] ;  /* 0x00006c80ff0577ac */ /* 0x000e620008000800 */
[----:B------:R-:W1:Y:S01]  /*0050*/  S2R R7, SR_CTAID.Y ;  /* 0x0000000000077919 */ /* 0x000e620000002600 */
[----:B------:R-:W2:Y:S01]  /*0060*/  LDCU.128 UR8, c[0x0][0x390] ;  /* 0x00007200ff0877ac */ /* 0x000ea20008000c00 */
[----:B------:R-:W1:Y:S01]  /*0070*/  S2R R2, SR_TID.Y ;  /* 0x0000000000027919 */ /* 0x000e620000002200 */
[----:B0-----:R-:W-:-:S05]  /*0080*/  IMAD R0, R0, UR4, R3 ;  /* 0x0000000400007c24 */ /* 0x001fca000f8e0203 */
[----:B--2---:R-:W-:Y:S01]  /*0090*/  ISETP.GE.U32.AND P0, PT, R0, UR10, PT ;  /* 0x0000000a00007c0c */ /* 0x004fe2000bf06070 */
[----:B-1----:R-:W-:Y:S01]  /*00a0*/  IMAD R7, R7, UR5, R2 ;  /* 0x0000000507077c24 */ /* 0x002fe2000f8e0202 */
[----:B------:R-:W-:-:S04]  /*00b0*/  SHF.R.S32.HI R2, RZ, 0x1f, R0 ;  /* 0x0000001fff027819 */ /* 0x000fc80000011400 */
[----:B------:R-:W-:Y:S02]  /*00c0*/  ISETP.GE.U32.AND.EX P0, PT, R2, UR11, PT, P0 ;  /* 0x0000000b02007c0c */ /* 0x000fe4000bf06100 */
[----:B------:R-:W-:-:S04]  /*00d0*/  ISETP.GE.U32.AND P1, PT, R7, UR8, PT ;  /* 0x0000000807007c0c */ /* 0x000fc8000bf26070 */
[----:B------:R-:W-:-:S13]  /*00e0*/  ISETP.GE.U32.OR.EX P0, PT, RZ, UR9, P0, P1 ;  /* 0x00000009ff007c0c */ /* 0x000fda0008706510 */
[----:B------:R-:W-:Y:S05]  /*00f0*/  @P0 EXIT ;  /* 0x000000000000094d */ /* 0x000fea0003800000 */
[----:B------:R-:W0:Y:S01]  /*0100*/  LDC.64 R2, c[0x0][0x380] ;  /* 0x0000e000ff027b82 */ /* 0x000e220000000a00 */
[----:B------:R-:W1:Y:S01]  /*0110*/  LDCU.64 UR4, c[0x0][0x358] ;  /* 0x00006b00ff0477ac */ /* 0x000e620008000a00 */
[----:B------:R-:W-:-:S04]  /*0120*/  IMAD R5, R0, UR8, R7 ;  /* 0x0000000800057c24 */ /* 0x000fc8000f8e0207 */
[----:B0-----:R-:W-:Y:S02]  /*0130*/  IMAD.WIDE R2, R5, 0x4, R2 ;  /* 0x0000000405027825 */ /* 0x001fe400078e0202 */
[----:B------:R-:W0:Y:S04]  /*0140*/  LDC.64 R4, c[0x0][0x388] ;  /* 0x0000e200ff047b82 */ /* 0x000e280000000a00 */
[----:B-1----:R-:W2:Y:S01]  /*0150*/  LDG.E R3, desc[UR4][R2.64] ;  /* 0x0000000402037981 */ /* 0x002ea2000c1e1900 */
[----:B------:R-:W-:-:S04]  /*0160*/  IMAD R7, R7, UR10, R0 ;  /* 0x0000000a07077c24 */ /* 0x000fc8000f8e0200 */
[----:B0-----:R-:W-:-:S05]  /*0170*/  IMAD.WIDE R4, R7, 0x4, R4 ;  /* 0x0000000407047825 */ /* 0x001fca00078e0204 */
[----:B--2---:R-:W-:Y:S01]  /*0180*/  STG.E desc[UR4][R4.64], R3 ;  /* 0x0000000304007986 */ /* 0x004fe2000c101904 */
[----:B------:R-:W-:Y:S05]  /*0190*/  EXIT ;  /* 0x000000000000794d */ /* 0x000fea0003800000 */
.L_x_0:
[----:B------:R-:W-:-:S00]  /*01a0*/  BRA `(.L_x_0) ;  /* 0xfffffffc00fc7947 */ /* 0x000fc0000383ffff */
[----:B------:R-:W-:-:S00]  /*01b0*/  NOP ;  /* 0x0000000000007918 */ /* 0x000fc00000000000 */
        /* <DEDUP_REMOVED lines=12> */
.L_x_1:


//--------------------- .nv.shared.reserved.0     --------------------------
	.section	.nv.shared.reserved.0,"aw",@nobits
	.weak		__nv_reservedSMEM_offset_0_alias
	.size		__nv_reservedSMEM_offset_0_alias, 0, 64
	.other		__nv_reservedSMEM_offset_0_alias,@"STO_CUDA_RESERVED_SHARED STV_DEFAULT"
__nv_reservedSMEM_offset_0_alias:
	.zero		0
	.zero		64


//--------------------- .nv.constant0._Z18transpose1_colreadPfS_mm --------------------------
	.section	.nv.constant0._Z18transpose1_colreadPfS_mm,"a",@progbits
	.sectionflags	@""
	.align	4
.nv.constant0._Z18transpose1_colreadPfS_mm:
	.zero		928


//--------------------- SYMBOLS --------------------------

	.type		.nv.reservedSmem.offset0,@object
	.size		.nv.reservedSmem.offset0,0x4
